//
// Generated by NVIDIA NVVM Compiler
//
// Compiler Build ID: CL-36424714
// Cuda compilation tools, release 13.0, V13.0.88
// Based on NVVM 20.0.0
//

.version 9.0
.target sm_100
.address_size 64

	// .globl	_Z11calc_squarePdS_S_

.visible .entry _Z11calc_squarePdS_S_(
	.param .u64 .ptr .align 1 _Z11calc_squarePdS_S__param_0,
	.param .u64 .ptr .align 1 _Z11calc_squarePdS_S__param_1,
	.param .u64 .ptr .align 1 _Z11calc_squarePdS_S__param_2
)
{
	.reg .b32 	%r<5>;
	.reg .b64 	%rd<11>;
	.reg .b64 	%fd<4>;

	ld.param.u64 	%rd1, [_Z11calc_squarePdS_S__param_0];
	ld.param.u64 	%rd2, [_Z11calc_squarePdS_S__param_1];
	ld.param.u64 	%rd3, [_Z11calc_squarePdS_S__param_2];
	cvta.to.global.u64 	%rd4, %rd3;
	cvta.to.global.u64 	%rd5, %rd2;
	cvta.to.global.u64 	%rd6, %rd1;
	mov.u32 	%r1, %ctaid.x;
	mov.u32 	%r2, %ntid.x;
	mov.u32 	%r3, %tid.x;
	mad.lo.s32 	%r4, %r1, %r2, %r3;
	mul.wide.s32 	%rd7, %r4, 8;
	add.s64 	%rd8, %rd6, %rd7;
	ld.global.f64 	%fd1, [%rd8];
	add.s64 	%rd9, %rd5, %rd7;
	ld.global.f64 	%fd2, [%rd9];
	fma.rn.f64 	%fd3, %fd2, 0d3F50624DD2F1A9FC, %fd1;
	add.s64 	%rd10, %rd4, %rd7;
	st.global.f64 	[%rd10], %fd3;
	ret;

}


// ===== COMPILED SASS (sm_100) =====

	.target	sm_100

	.elftype	@"ET_EXEC"


//--------------------- .note.nv.tkinfo           --------------------------
	.section	.note.nv.tkinfo,"",@"SHT_NOTE"
	.sectionflags	@"SHF_NOTE_NV_TKINFO"
	.tkinfo
        /*0018*/ 	.word	0x00000002
        /*0030*/ 	.string	""
        /*0030*/ 	.string	"ptxas"
        /*0030*/ 	.string	"Cuda compilation tools, release 13.0, V13.0.88"
        /*0030*/ 	.string	"Build cuda_13.0.r13.0/compiler.36424714_0"
        /*0030*/ 	.string	"-arch sm_100 -m 64 "



//--------------------- .note.nv.cuinfo           --------------------------
	.section	.note.nv.cuinfo,"",@"SHT_NOTE"
	.sectionflags	@"SHF_NOTE_NV_CUINFO"
        /*0018*/ 	.short	0x0002
        /*001a*/ 	.short	0x0064
        /*001c*/ 	.short	0x0082
	.zero		2


//--------------------- .nv.info                  --------------------------
	.section	.nv.info,"",@"SHT_CUDA_INFO"
	.align	4


	//----- nvinfo : EIATTR_REGCOUNT
	.align		4
        /*0000*/ 	.byte	0x04, 0x2f
        /*0002*/ 	.short	(.L_1 - .L_0)
	.align		4
.L_0:
        /*0004*/ 	.word	index@(_Z11calc_squarePdS_S_)
        /*0008*/ 	.word	0x0000000e


	//----- nvinfo : EIATTR_FRAME_SIZE
	.align		4
.L_1:
        /*000c*/ 	.byte	0x04, 0x11
        /*000e*/ 	.short	(.L_3 - .L_2)
	.align		4
.L_2:
        /*0010*/ 	.word	index@(_Z11calc_squarePdS_S_)
        /*0014*/ 	.word	0x00000000


	//----- nvinfo : EIATTR_MIN_STACK_SIZE
	.align		4
.L_3:
        /*0018*/ 	.byte	0x04, 0x12
        /*001a*/ 	.short	(.L_5 - .L_4)
	.align		4
.L_4:
        /*001c*/ 	.word	index@(_Z11calc_squarePdS_S_)
        /*0020*/ 	.word	0x00000000
.L_5:


//--------------------- .nv.compat                --------------------------
	.section	.nv.compat,"",@"SHT_CUDA_COMPAT_INFO"
	.align	4
        /*0000*/ 	.byte	0x02, 0x09, 0x00, 0x00, 0x02, 0x02, 0x01, 0x00, 0x02, 0x05, 0x05, 0x00, 0x03, 0x07, 0x01, 0x01
        /*0010*/ 	.byte	0x02, 0x03, 0x00, 0x00, 0x02, 0x06, 0x01, 0x00, 0x04, 0x0b, 0x08, 0x00, 0x01, 0x00, 0x00, 0x00
        /*0020*/ 	.byte	0x00, 0x00, 0x00, 0x00


//--------------------- .nv.info._Z11calc_squarePdS_S_ --------------------------
	.section	.nv.info._Z11calc_squarePdS_S_,"",@"SHT_CUDA_INFO"
	.sectionflags	@""
	.align	4


	//----- nvinfo : EIATTR_CUDA_API_VERSION
	.align		4
        /*0000*/ 	.byte	0x04, 0x37
        /*0002*/ 	.short	(.L_7 - .L_6)
.L_6:
        /*0004*/ 	.word	0x00000082


	//----- nvinfo : EIATTR_KPARAM_INFO
	.align		4
.L_7:
        /*0008*/ 	.byte	0x04, 0x17
        /*000a*/ 	.short	(.L_9 - .L_8)
.L_8:
        /*000c*/ 	.word	0x00000000
        /*0010*/ 	.short	0x0002
        /*0012*/ 	.short	0x0010
        /*0014*/ 	.byte	0x00, 0xf5, 0x21, 0x00


	//----- nvinfo : EIATTR_KPARAM_INFO
	.align		4
.L_9:
        /*0018*/ 	.byte	0x04, 0x17
        /*001a*/ 	.short	(.L_11 - .L_10)
.L_10:
        /*001c*/ 	.word	0x00000000
        /*0020*/ 	.short	0x0001
        /*0022*/ 	.short	0x0008
        /*0024*/ 	.byte	0x00, 0xf5, 0x21, 0x00


	//----- nvinfo : EIATTR_KPARAM_INFO
	.align		4
.L_11:
        /*0028*/ 	.byte	0x04, 0x17
        /*002a*/ 	.short	(.L_13 - .L_12)
.L_12:
        /*002c*/ 	.word	0x00000000
        /*0030*/ 	.short	0x0000
        /*0032*/ 	.short	0x0000
        /*0034*/ 	.byte	0x00, 0xf5, 0x21, 0x00


	//----- nvinfo : EIATTR_SPARSE_MMA_MASK
	.align		4
.L_13:
        /*0038*/ 	.byte	0x03, 0x50
        /*003a*/ 	.short	0x0000


	//----- nvinfo : EIATTR_MAXREG_COUNT
	.align		4
        /*003c*/ 	.byte	0x03, 0x1b
        /*003e*/ 	.short	0x00ff


	//----- nvinfo : EIATTR_MERCURY_ISA_VERSION
	.align		4
        /*0040*/ 	.byte	0x03, 0x5f
        /*0042*/ 	.short	0x0101


	//----- nvinfo : EIATTR_VRC_CTA_INIT_COUNT
	.align		4
        /*0044*/ 	.byte	0x02, 0x4a
	.zero		1
	.zero		1


	//----- nvinfo : EIATTR_EXIT_INSTR_OFFSETS
	.align		4
        /*0048*/ 	.byte	0x04, 0x1c
        /*004a*/ 	.short	(.L_15 - .L_14)


	//   ....[0]....
.L_14:
        /*004c*/ 	.word	0x00000120


	//----- nvinfo : EIATTR_CBANK_PARAM_SIZE
	.align		4
.L_15:
        /*0050*/ 	.byte	0x03, 0x19
        /*0052*/ 	.short	0x0018


	//----- nvinfo : EIATTR_PARAM_CBANK
	.align		4
        /*0054*/ 	.byte	0x04, 0x0a
        /*0056*/ 	.short	(.L_17 - .L_16)
	.align		4
.L_16:
        /*0058*/ 	.word	index@(.nv.constant0._Z11calc_squarePdS_S_)
        /*005c*/ 	.short	0x0380
        /*005e*/ 	.short	0x0018


	//----- nvinfo : EIATTR_SW_WAR
	.align		4
.L_17:
        /*0060*/ 	.byte	0x04, 0x36
        /*0062*/ 	.short	(.L_19 - .L_18)
.L_18:
        /*0064*/ 	.word	0x00000008
.L_19:


//--------------------- .nv.callgraph             --------------------------
	.section	.nv.callgraph,"",@"SHT_CUDA_CALLGRAPH"
	.align	4
	.sectionentsize	8
	.align		4
        /*0000*/ 	.word	0x00000000
	.align		4
        /*0004*/ 	.word	0xffffffff
	.align		4
        /*0008*/ 	.word	0x00000000
	.align		4
        /*000c*/ 	.word	0xfffffffe
	.align		4
        /*0010*/ 	.word	0x00000000
	.align		4
        /*0014*/ 	.word	0xfffffffd
	.align		4
        /*0018*/ 	.word	0x00000000
	.align		4
        /*001c*/ 	.word	0xfffffffc


//--------------------- .text._Z11calc_squarePdS_S_ --------------------------
	.section	.text._Z11calc_squarePdS_S_,"ax",@progbits
	.align	128
        .global         _Z11calc_squarePdS_S_
        .type           _Z11calc_squarePdS_S_,@function
        .size           _Z11calc_squarePdS_S_,(.L_x_1 - _Z11calc_squarePdS_S_)
        .other          _Z11calc_squarePdS_S_,@"STO_CUDA_ENTRY STV_DEFAULT"
_Z11calc_squarePdS_S_:
.text._Z11calc_squarePdS_S_:
[----:B------:R-:W-:Y:S01]  /*0000*/  LDC R1, c[0x0][0x37c] ;  /* 0x0000df00ff017b82 */ /* 0x000fe20000000800 */
[----:B------:R-:W0:Y:S07]  /*0010*/  S2R R0, SR_TID.X ;  /* 0x0000000000007919 */ /* 0x000e2e0000002100 */
[----:B------:R-:W0:Y:S01]  /*0020*/  S2UR UR6, SR_CTAID.X ;  /* 0x00000000000679c3 */ /* 0x000e220000002500 */
[----:B------:R-:W1:Y:S07]  /*0030*/  LDCU.64 UR4, c[0x0][0x358] ;  /* 0x00006b00ff0477ac */ /* 0x000e6e0008000a00 */
[----:B------:R-:W0:Y:S08]  /*0040*/  LDC R11, c[0x0][0x360] ;  /* 0x0000d800ff0b7b82 */ /* 0x000e300000000800 */
[----:B------:R-:W2:Y:S08]  /*0050*/  LDC.64 R2, c[0x0][0x380] ;  /* 0x0000e000ff027b82 */ /* 0x000eb00000000a00 */
[----:B------:R-:W3:Y:S01]  /*0060*/  LDC.64 R4, c[0x0][0x388] ;  /* 0x0000e200ff047b82 */ /* 0x000ee20000000a00 */
[----:B0-----:R-:W-:-:S07]  /*0070*/  IMAD R11, R11, UR6, R0 ;  /* 0x000000060b0b7c24 */ /* 0x001fce000f8e0200 */
[----:B------:R-:W0:Y:S01]  /*0080*/  LDC.64 R8, c[0x0][0x390] ;  /* 0x0000e400ff087b82 */ /* 0x000e220000000a00 */
[----:B--2---:R-:W-:-:S06]  /*0090*/  IMAD.WIDE R2, R11, 0x8, R2 ;  /* 0x000000080b027825 */ /* 0x004fcc00078e0202 */
[----:B-1----:R-:W2:Y:S01]  /*00a0*/  LDG.E.64 R2, desc[UR4][R2.64] ;  /* 0x0000000402027981 */ /* 0x002ea2000c1e1b00 */
[----:B---3--:R-:W-:-:S06]  /*00b0*/  IMAD.WIDE R4, R11, 0x8, R4 ;  /* 0x000000080b047825 */ /* 0x008fcc00078e0204 */
[----:B------:R-:W2:Y:S01]  /*00c0*/  LDG.E.64 R4, desc[UR4][R4.64] ;  /* 0x0000000404047981 */ /* 0x000ea2000c1e1b00 */
[----:B------:R-:W-:Y:S01]  /*00d0*/  UMOV UR6, 0xd2f1a9fc ;  /* 0xd2f1a9fc00067882 */ /* 0x000fe20000000000 */
[----:B------:R-:W-:Y:S01]  /*00e0*/  UMOV UR7, 0x3f50624d ;  /* 0x3f50624d00077882 */ /* 0x000fe20000000000 */
[----:B0-----:R-:W-:Y:S01]  /*00f0*/  IMAD.WIDE R8, R11, 0x8, R8 ;  /* 0x000000080b087825 */ /* 0x001fe200078e0208 */
[----:B--2---:R-:W-:-:S07]  /*0100*/  DFMA R6, R4, UR6, R2 ;  /* 0x0000000604067c2b */ /* 0x004fce0008000002 */
[----:B------:R-:W-:Y:S01]  /*0110*/  STG.E.64 desc[UR4][R8.64], R6 ;  /* 0x0000000608007986 */ /* 0x000fe2000c101b04 */
[----:B------:R-:W-:Y:S05]  /*0120*/  EXIT ;  /* 0x000000000000794d */ /* 0x000fea0003800000 */
.L_x_0:
[----:B------:R-:W-:-:S00]  /*0130*/  BRA `(.L_x_0) ;  /* 0xfffffffc00fc7947 */ /* 0x000fc0000383ffff */
[----:B------:R-:W-:-:S00]  /*0140*/  NOP ;  /* 0x0000000000007918 */ /* 0x000fc00000000000 */
        /* <DEDUP_REMOVED lines=11> */
.L_x_1:


//--------------------- .nv.shared.reserved.0     --------------------------
	.section	.nv.shared.reserved.0,"aw",@nobits
	.weak		__nv_reservedSMEM_offset_0_alias
	.size		__nv_reservedSMEM_offset_0_alias, 0, 64
	.other		__nv_reservedSMEM_offset_0_alias,@"STO_CUDA_RESERVED_SHARED STV_DEFAULT"
__nv_reservedSMEM_offset_0_alias:
	.zero		0
	.zero		64


//--------------------- .nv.constant0._Z11calc_squarePdS_S_ --------------------------
	.section	.nv.constant0._Z11calc_squarePdS_S_,"a",@progbits
	.sectionflags	@""
	.align	4
.nv.constant0._Z11calc_squarePdS_S_:
	.zero		920


//--------------------- SYMBOLS --------------------------

	.type		.nv.reservedSmem.offset0,@object
	.size		.nv.reservedSmem.offset0,0x4
